//
// Generated by NVIDIA NVVM Compiler
//
// Compiler Build ID: CL-36424714
// Cuda compilation tools, release 13.0, V13.0.88
// Based on NVVM 20.0.0
//

.version 9.0
.target sm_100
.address_size 64

	// .globl	_Z12divisibilityPcii

.visible .entry _Z12divisibilityPcii(
	.param .u64 .ptr .align 1 _Z12divisibilityPcii_param_0,
	.param .u32 _Z12divisibilityPcii_param_1,
	.param .u32 _Z12divisibilityPcii_param_2
)
{
	.reg .pred 	%p<4>;
	.reg .b16 	%rs<2>;
	.reg .b32 	%r<14>;
	.reg .b64 	%rd<5>;

	ld.param.u64 	%rd2, [_Z12divisibilityPcii_param_0];
	ld.param.u32 	%r6, [_Z12divisibilityPcii_param_1];
	ld.param.u32 	%r7, [_Z12divisibilityPcii_param_2];
	mov.u32 	%r8, %ctaid.x;
	mov.u32 	%r1, %ntid.x;
	mov.u32 	%r9, %tid.x;
	mad.lo.s32 	%r10, %r8, %r1, %r9;
	add.s32 	%r13, %r10, 2;
	setp.gt.s32 	%p1, %r13, %r7;
	@%p1 bra 	$L__BB0_5;
	mov.u32 	%r11, %nctaid.x;
	mul.lo.s32 	%r3, %r11, %r1;
	cvta.to.global.u64 	%rd1, %rd2;
$L__BB0_2:
	rem.s32 	%r12, %r13, %r6;
	setp.ne.s32 	%p2, %r12, 0;
	@%p2 bra 	$L__BB0_4;
	cvt.s64.s32 	%rd3, %r13;
	add.s64 	%rd4, %rd1, %rd3;
	mov.b16 	%rs1, 1;
	st.global.u8 	[%rd4], %rs1;
$L__BB0_4:
	add.s32 	%r13, %r13, %r3;
	setp.le.s32 	%p3, %r13, %r7;
	@%p3 bra 	$L__BB0_2;
$L__BB0_5:
	ret;

}


// ===== COMPILED SASS (sm_100) =====

	.target	sm_100

	.elftype	@"ET_EXEC"


//--------------------- .note.nv.tkinfo           --------------------------
	.section	.note.nv.tkinfo,"",@"SHT_NOTE"
	.sectionflags	@"SHF_NOTE_NV_TKINFO"
	.tkinfo
        /*0018*/ 	.word	0x00000002
        /*0030*/ 	.string	""
        /*0030*/ 	.string	"ptxas"
        /*0030*/ 	.string	"Cuda compilation tools, release 13.0, V13.0.88"
        /*0030*/ 	.string	"Build cuda_13.0.r13.0/compiler.36424714_0"
        /*0030*/ 	.string	"-arch sm_100 -m 64 "



//--------------------- .note.nv.cuinfo           --------------------------
	.section	.note.nv.cuinfo,"",@"SHT_NOTE"
	.sectionflags	@"SHF_NOTE_NV_CUINFO"
        /*0018*/ 	.short	0x0002
        /*001a*/ 	.short	0x0064
        /*001c*/ 	.short	0x0082
	.zero		2


//--------------------- .nv.info                  --------------------------
	.section	.nv.info,"",@"SHT_CUDA_INFO"
	.align	4


	//----- nvinfo : EIATTR_REGCOUNT
	.align		4
        /*0000*/ 	.byte	0x04, 0x2f
        /*0002*/ 	.short	(.L_1 - .L_0)
	.align		4
.L_0:
        /*0004*/ 	.word	index@(_Z12divisibilityPcii)
        /*0008*/ 	.word	0x0000000c


	//----- nvinfo : EIATTR_FRAME_SIZE
	.align		4
.L_1:
        /*000c*/ 	.byte	0x04, 0x11
        /*000e*/ 	.short	(.L_3 - .L_2)
	.align		4
.L_2:
        /*0010*/ 	.word	index@(_Z12divisibilityPcii)
        /*0014*/ 	.word	0x00000000


	//----- nvinfo : EIATTR_MIN_STACK_SIZE
	.align		4
.L_3:
        /*0018*/ 	.byte	0x04, 0x12
        /*001a*/ 	.short	(.L_5 - .L_4)
	.align		4
.L_4:
        /*001c*/ 	.word	index@(_Z12divisibilityPcii)
        /*0020*/ 	.word	0x00000000
.L_5:


//--------------------- .nv.compat                --------------------------
	.section	.nv.compat,"",@"SHT_CUDA_COMPAT_INFO"
	.align	4
        /*0000*/ 	.byte	0x02, 0x09, 0x00, 0x00, 0x02, 0x02, 0x01, 0x00, 0x02, 0x05, 0x05, 0x00, 0x03, 0x07, 0x01, 0x01
        /*0010*/ 	.byte	0x02, 0x03, 0x00, 0x00, 0x02, 0x06, 0x01, 0x00, 0x04, 0x0b, 0x08, 0x00, 0x09, 0x00, 0x00, 0x00
        /*0020*/ 	.byte	0x00, 0x00, 0x00, 0x00


//--------------------- .nv.info._Z12divisibilityPcii --------------------------
	.section	.nv.info._Z12divisibilityPcii,"",@"SHT_CUDA_INFO"
	.sectionflags	@""
	.align	4


	//----- nvinfo : EIATTR_CUDA_API_VERSION
	.align		4
        /*0000*/ 	.byte	0x04, 0x37
        /*0002*/ 	.short	(.L_7 - .L_6)
.L_6:
        /*0004*/ 	.word	0x00000082


	//----- nvinfo : EIATTR_KPARAM_INFO
	.align		4
.L_7:
        /*0008*/ 	.byte	0x04, 0x17
        /*000a*/ 	.short	(.L_9 - .L_8)
.L_8:
        /*000c*/ 	.word	0x00000000
        /*0010*/ 	.short	0x0002
        /*0012*/ 	.short	0x000c
        /*0014*/ 	.byte	0x00, 0xf0, 0x11, 0x00


	//----- nvinfo : EIATTR_KPARAM_INFO
	.align		4
.L_9:
        /*0018*/ 	.byte	0x04, 0x17
        /*001a*/ 	.short	(.L_11 - .L_10)
.L_10:
        /*001c*/ 	.word	0x00000000
        /*0020*/ 	.short	0x0001
        /*0022*/ 	.short	0x0008
        /*0024*/ 	.byte	0x00, 0xf0, 0x11, 0x00


	//----- nvinfo : EIATTR_KPARAM_INFO
	.align		4
.L_11:
        /*0028*/ 	.byte	0x04, 0x17
        /*002a*/ 	.short	(.L_13 - .L_12)
.L_12:
        /*002c*/ 	.word	0x00000000
        /*0030*/ 	.short	0x0000
        /*0032*/ 	.short	0x0000
        /*0034*/ 	.byte	0x00, 0xf5, 0x21, 0x00


	//----- nvinfo : EIATTR_SPARSE_MMA_MASK
	.align		4
.L_13:
        /*0038*/ 	.byte	0x03, 0x50
        /*003a*/ 	.short	0x0000


	//----- nvinfo : EIATTR_MAXREG_COUNT
	.align		4
        /*003c*/ 	.byte	0x03, 0x1b
        /*003e*/ 	.short	0x00ff


	//----- nvinfo : EIATTR_MERCURY_ISA_VERSION
	.align		4
        /*0040*/ 	.byte	0x03, 0x5f
        /*0042*/ 	.short	0x0101


	//----- nvinfo : EIATTR_VRC_CTA_INIT_COUNT
	.align		4
        /*0044*/ 	.byte	0x02, 0x4a
	.zero		1
	.zero		1


	//----- nvinfo : EIATTR_EXIT_INSTR_OFFSETS
	.align		4
        /*0048*/ 	.byte	0x04, 0x1c
        /*004a*/ 	.short	(.L_15 - .L_14)


	//   ....[0]....
.L_14:
        /*004c*/ 	.word	0x00000080


	//   ....[1]....
        /*0050*/ 	.word	0x000002f0


	//----- nvinfo : EIATTR_CRS_STACK_SIZE
	.align		4
.L_15:
        /*0054*/ 	.byte	0x04, 0x1e
        /*0056*/ 	.short	(.L_17 - .L_16)
.L_16:
        /*0058*/ 	.word	0x00000000


	//----- nvinfo : EIATTR_CBANK_PARAM_SIZE
	.align		4
.L_17:
        /*005c*/ 	.byte	0x03, 0x19
        /*005e*/ 	.short	0x0010


	//----- nvinfo : EIATTR_PARAM_CBANK
	.align		4
        /*0060*/ 	.byte	0x04, 0x0a
        /*0062*/ 	.short	(.L_19 - .L_18)
	.align		4
.L_18:
        /*0064*/ 	.word	index@(.nv.constant0._Z12divisibilityPcii)
        /*0068*/ 	.short	0x0380
        /*006a*/ 	.short	0x0010


	//----- nvinfo : EIATTR_SW_WAR
	.align		4
.L_19:
        /*006c*/ 	.byte	0x04, 0x36
        /*006e*/ 	.short	(.L_21 - .L_20)
.L_20:
        /*0070*/ 	.word	0x00000008
.L_21:


//--------------------- .nv.callgraph             --------------------------
	.section	.nv.callgraph,"",@"SHT_CUDA_CALLGRAPH"
	.align	4
	.sectionentsize	8
	.align		4
        /*0000*/ 	.word	0x00000000
	.align		4
        /*0004*/ 	.word	0xffffffff
	.align		4
        /*0008*/ 	.word	0x00000000
	.align		4
        /*000c*/ 	.word	0xfffffffe
	.align		4
        /*0010*/ 	.word	0x00000000
	.align		4
        /*0014*/ 	.word	0xfffffffd
	.align		4
        /*0018*/ 	.word	0x00000000
	.align		4
        /*001c*/ 	.word	0xfffffffc


//--------------------- .text._Z12divisibilityPcii --------------------------
	.section	.text._Z12divisibilityPcii,"ax",@progbits
	.align	128
        .global         _Z12divisibilityPcii
        .type           _Z12divisibilityPcii,@function
        .size           _Z12divisibilityPcii,(.L_x_2 - _Z12divisibilityPcii)
        .other          _Z12divisibilityPcii,@"STO_CUDA_ENTRY STV_DEFAULT"
_Z12divisibilityPcii:
.text._Z12divisibilityPcii:
[----:B------:R-:W-:Y:S01]  /*0000*/  LDC R1, c[0x0][0x37c] ;  /* 0x0000df00ff017b82 */ /* 0x000fe20000000800 */
[----:B------:R-:W0:Y:S07]  /*0010*/  S2R R0, SR_TID.X ;  /* 0x0000000000007919 */ /* 0x000e2e0000002100 */
[----:B------:R-:W0:Y:S01]  /*0020*/  S2UR UR4, SR_CTAID.X ;  /* 0x00000000000479c3 */ /* 0x000e220000002500 */
[----:B------:R-:W1:Y:S07]  /*0030*/  LDCU UR5, c[0x0][0x38c] ;  /* 0x00007180ff0577ac */ /* 0x000e6e0008000800 */
[----:B------:R-:W0:Y:S02]  /*0040*/  LDC R5, c[0x0][0x360] ;  /* 0x0000d800ff057b82 */ /* 0x000e240000000800 */
[----:B0-----:R-:W-:-:S04]  /*0050*/  IMAD R0, R5, UR4, R0 ;  /* 0x0000000405007c24 */ /* 0x001fc8000f8e0200 */
[----:B------:R-:W-:-:S05]  /*0060*/  VIADD R0, R0, 0x2 ;  /* 0x0000000200007836 */ /* 0x000fca0000000000 */
[----:B-1----:R-:W-:-:S13]  /*0070*/  ISETP.GT.AND P0, PT, R0, UR5, PT ;  /* 0x0000000500007c0c */ /* 0x002fda000bf04270 */
[----:B------:R-:W-:Y:S05]  /*0080*/  @P0 EXIT ;  /* 0x000000000000094d */ /* 0x000fea0003800000 */
[----:B------:R-:W0:Y:S01]  /*0090*/  LDC R2, c[0x0][0x388] ;  /* 0x0000e200ff027b82 */ /* 0x000e220000000800 */
[----:B------:R-:W1:Y:S01]  /*00a0*/  LDCU UR4, c[0x0][0x370] ;  /* 0x00006e00ff0477ac */ /* 0x000e620008000800 */
[----:B------:R-:W2:Y:S06]  /*00b0*/  LDCU.64 UR6, c[0x0][0x358] ;  /* 0x00006b00ff0677ac */ /* 0x000eac0008000a00 */
[----:B------:R-:W3:Y:S01]  /*00c0*/  LDC R8, c[0x0][0x388] ;  /* 0x0000e200ff087b82 */ /* 0x000ee20000000800 */
[----:B------:R-:W4:Y:S01]  /*00d0*/  LDCU UR5, c[0x0][0x38c] ;  /* 0x00007180ff0577ac */ /* 0x000f220008000800 */
[----:B-1----:R-:W-:Y:S01]  /*00e0*/  IMAD R5, R5, UR4, RZ ;  /* 0x0000000405057c24 */ /* 0x002fe2000f8e02ff */
[----:B0-----:R-:W-:-:S04]  /*00f0*/  IABS R7, R2 ;  /* 0x0000000200077213 */ /* 0x001fc80000000000 */
[----:B------:R-:W0:Y:S01]  /*0100*/  I2F.RP R4, R7 ;  /* 0x0000000700047306 */ /* 0x000e220000209400 */
[----:B---3--:R-:W-:-:S07]  /*0110*/  ISETP.NE.AND P0, PT, R8, RZ, PT ;  /* 0x000000ff0800720c */ /* 0x008fce0003f05270 */
[----:B0-----:R-:W0:Y:S02]  /*0120*/  MUFU.RCP R4, R4 ;  /* 0x0000000400047308 */ /* 0x001e240000001000 */
[----:B0-----:R-:W-:-:S06]  /*0130*/  VIADD R2, R4, 0xffffffe ;  /* 0x0ffffffe04027836 */ /* 0x001fcc0000000000 */
[----:B------:R0:W1:Y:S02]  /*0140*/  F2I.FTZ.U32.TRUNC.NTZ R3, R2 ;  /* 0x0000000200037305 */ /* 0x000064000021f000 */
[----:B0-----:R-:W-:Y:S02]  /*0150*/  HFMA2 R2, -RZ, RZ, 0, 0 ;  /* 0x00000000ff027431 */ /* 0x001fe400000001ff */
[----:B-1----:R-:W-:-:S04]  /*0160*/  IMAD.MOV R6, RZ, RZ, -R3 ;  /* 0x000000ffff067224 */ /* 0x002fc800078e0a03 */
[----:B------:R-:W-:Y:S01]  /*0170*/  IMAD R9, R6, R7, RZ ;  /* 0x0000000706097224 */ /* 0x000fe200078e02ff */
[----:B------:R-:W-:-:S03]  /*0180*/  IABS R6, R8 ;  /* 0x0000000800067213 */ /* 0x000fc60000000000 */
[----:B------:R-:W-:-:S04]  /*0190*/  IMAD.HI.U32 R4, R3, R9, R2 ;  /* 0x0000000903047227 */ /* 0x000fc800078e0002 */
[----:B--2-4-:R-:W-:-:S07]  /*01a0*/  IMAD.MOV.U32 R9, RZ, RZ, R6 ;  /* 0x000000ffff097224 */ /* 0x014fce00078e0006 */
.L_x_0:
[----:B------:R-:W-:Y:S02]  /*01b0*/  IABS R3, R0 ;  /* 0x0000000000037213 */ /* 0x000fe40000000000 */
[----:B------:R-:W-:Y:S02]  /*01c0*/  ISETP.GE.AND P2, PT, R0, RZ, PT ;  /* 0x000000ff0000720c */ /* 0x000fe40003f46270 */
[----:B------:R-:W-:Y:S01]  /*01d0*/  MOV R6, 0x1 ;  /* 0x0000000100067802 */ /* 0x000fe20000000f00 */
[----:B------:R-:W-:-:S04]  /*01e0*/  IMAD.HI.U32 R2, R4, R3, RZ ;  /* 0x0000000304027227 */ /* 0x000fc800078e00ff */
[----:B------:R-:W-:-:S04]  /*01f0*/  IMAD.MOV R2, RZ, RZ, -R2 ;  /* 0x000000ffff027224 */ /* 0x000fc800078e0a02 */
[----:B------:R-:W-:-:S05]  /*0200*/  IMAD R2, R9, R2, R3 ;  /* 0x0000000209027224 */ /* 0x000fca00078e0203 */
[----:B------:R-:W-:-:S13]  /*0210*/  ISETP.GT.U32.AND P1, PT, R7, R2, PT ;  /* 0x000000020700720c */ /* 0x000fda0003f24070 */
[----:B------:R-:W-:-:S04]  /*0220*/  @!P1 IADD3 R2, PT, PT, R2, -R9, RZ ;  /* 0x8000000902029210 */ /* 0x000fc80007ffe0ff */
[----:B------:R-:W-:-:S13]  /*0230*/  ISETP.GT.U32.AND P1, PT, R7, R2, PT ;  /* 0x000000020700720c */ /* 0x000fda0003f24070 */
[----:B------:R-:W-:-:S04]  /*0240*/  @!P1 IMAD.IADD R2, R2, 0x1, -R9 ;  /* 0x0000000102029824 */ /* 0x000fc800078e0a09 */
[----:B------:R-:W-:Y:S01]  /*0250*/  @!P2 IMAD.MOV R2, RZ, RZ, -R2 ;  /* 0x000000ffff02a224 */ /* 0x000fe200078e0a02 */
[----:B------:R-:W-:-:S04]  /*0260*/  @!P0 LOP3.LUT R2, RZ, R8, RZ, 0x33, !PT ;  /* 0x00000008ff028212 */ /* 0x000fc800078e33ff */
[----:B------:R-:W-:-:S13]  /*0270*/  ISETP.NE.AND P1, PT, R2, RZ, PT ;  /* 0x000000ff0200720c */ /* 0x000fda0003f25270 */
[----:B------:R-:W0:Y:S02]  /*0280*/  @!P1 LDC.64 R2, c[0x0][0x380] ;  /* 0x0000e000ff029b82 */ /* 0x000e240000000a00 */
[----:B0-----:R-:W-:-:S04]  /*0290*/  @!P1 IADD3 R2, P2, PT, R0, R2, RZ ;  /* 0x0000000200029210 */ /* 0x001fc80007f5e0ff */
[----:B------:R-:W-:Y:S01]  /*02a0*/  @!P1 LEA.HI.X.SX32 R3, R0, R3, 0x1, P2 ;  /* 0x0000000300039211 */ /* 0x000fe200010f0eff */
[----:B------:R-:W-:-:S04]  /*02b0*/  IMAD.IADD R0, R5, 0x1, R0 ;  /* 0x0000000105007824 */ /* 0x000fc800078e0200 */
[----:B------:R0:W-:Y:S01]  /*02c0*/  @!P1 STG.E.U8 desc[UR6][R2.64], R6 ;  /* 0x0000000602009986 */ /* 0x0001e2000c101106 */
[----:B------:R-:W-:-:S13]  /*02d0*/  ISETP.GT.AND P1, PT, R0, UR5, PT ;  /* 0x0000000500007c0c */ /* 0x000fda000bf24270 */
[----:B0-----:R-:W-:Y:S05]  /*02e0*/  @!P1 BRA `(.L_x_0) ;  /* 0xfffffffc00b09947 */ /* 0x001fea000383ffff */
[----:B------:R-:W-:Y:S05]  /*02f0*/  EXIT ;  /* 0x000000000000794d */ /* 0x000fea0003800000 */
.L_x_1:
[----:B------:R-:W-:-:S00]  /*0300*/  BRA `(.L_x_1) ;  /* 0xfffffffc00fc7947 */ /* 0x000fc0000383ffff */
[----:B------:R-:W-:-:S00]  /*0310*/  NOP ;  /* 0x0000000000007918 */ /* 0x000fc00000000000 */
        /* <DEDUP_REMOVED lines=14> */
.L_x_2:


//--------------------- .nv.shared.reserved.0     --------------------------
	.section	.nv.shared.reserved.0,"aw",@nobits
	.weak		__nv_reservedSMEM_offset_0_alias
	.size		__nv_reservedSMEM_offset_0_alias, 0, 64
	.other		__nv_reservedSMEM_offset_0_alias,@"STO_CUDA_RESERVED_SHARED STV_DEFAULT"
__nv_reservedSMEM_offset_0_alias:
	.zero		0
	.zero		64


//--------------------- .nv.constant0._Z12divisibilityPcii --------------------------
	.section	.nv.constant0._Z12divisibilityPcii,"a",@progbits
	.sectionflags	@""
	.align	4
.nv.constant0._Z12divisibilityPcii:
	.zero		912


//--------------------- SYMBOLS --------------------------

	.type		.nv.reservedSmem.offset0,@object
	.size		.nv.reservedSmem.offset0,0x4
